//
// Generated by NVIDIA NVVM Compiler
//
// Compiler Build ID: CL-36424714
// Cuda compilation tools, release 13.0, V13.0.88
// Based on NVVM 20.0.0
//

.version 9.0
.target sm_100
.address_size 64

	// .globl	_Z12matavgKernelPii

.visible .entry _Z12matavgKernelPii(
	.param .u64 .ptr .align 1 _Z12matavgKernelPii_param_0,
	.param .u32 _Z12matavgKernelPii_param_1
)
{
	.reg .pred 	%p<26>;
	.reg .b32 	%r<79>;
	.reg .b64 	%rd<5>;

	ld.param.u64 	%rd2, [_Z12matavgKernelPii_param_0];
	ld.param.u32 	%r41, [_Z12matavgKernelPii_param_1];
	add.s32 	%r1, %r41, -1;
	setp.lt.s32 	%p1, %r41, 2;
	@%p1 bra 	$L__BB0_38;
	mov.u32 	%r42, %tid.x;
	cvta.to.global.u64 	%rd3, %rd2;
	mul.wide.u32 	%rd4, %r42, 4;
	add.s64 	%rd1, %rd3, %rd4;
	ld.global.u32 	%r50, [%rd1];
	ld.global.u32 	%r47, [%rd1+4];
	add.s32 	%r43, %r41, -2;
	and.b32  	%r4, %r1, 7;
	setp.lt.u32 	%p2, %r43, 7;
	@%p2 bra 	$L__BB0_20;
	and.b32  	%r44, %r1, -8;
	neg.s32 	%r46, %r44;
$L__BB0_3:
	.pragma "nounroll";
	setp.le.s32 	%p3, %r50, %r47;
	mov.u32 	%r49, %r47;
	@%p3 bra 	$L__BB0_5;
	st.global.u32 	[%rd1], %r47;
	st.global.u32 	[%rd1+4], %r50;
	mov.u32 	%r49, %r50;
	mov.u32 	%r50, %r47;
$L__BB0_5:
	setp.le.s32 	%p4, %r50, %r49;
	mov.u32 	%r51, %r49;
	@%p4 bra 	$L__BB0_7;
	st.global.u32 	[%rd1], %r49;
	st.global.u32 	[%rd1+4], %r50;
	mov.u32 	%r51, %r50;
	mov.u32 	%r50, %r49;
$L__BB0_7:
	setp.le.s32 	%p5, %r50, %r51;
	mov.u32 	%r53, %r51;
	@%p5 bra 	$L__BB0_9;
	st.global.u32 	[%rd1], %r51;
	st.global.u32 	[%rd1+4], %r50;
	mov.u32 	%r53, %r50;
	mov.u32 	%r50, %r51;
$L__BB0_9:
	setp.le.s32 	%p6, %r50, %r53;
	mov.u32 	%r55, %r53;
	@%p6 bra 	$L__BB0_11;
	st.global.u32 	[%rd1], %r53;
	st.global.u32 	[%rd1+4], %r50;
	mov.u32 	%r55, %r50;
	mov.u32 	%r50, %r53;
$L__BB0_11:
	setp.le.s32 	%p7, %r50, %r55;
	mov.u32 	%r57, %r55;
	@%p7 bra 	$L__BB0_13;
	st.global.u32 	[%rd1], %r55;
	st.global.u32 	[%rd1+4], %r50;
	mov.u32 	%r57, %r50;
	mov.u32 	%r50, %r55;
$L__BB0_13:
	setp.le.s32 	%p8, %r50, %r57;
	mov.u32 	%r59, %r57;
	@%p8 bra 	$L__BB0_15;
	st.global.u32 	[%rd1], %r57;
	st.global.u32 	[%rd1+4], %r50;
	mov.u32 	%r59, %r50;
	mov.u32 	%r50, %r57;
$L__BB0_15:
	setp.le.s32 	%p9, %r50, %r59;
	mov.u32 	%r61, %r59;
	@%p9 bra 	$L__BB0_17;
	st.global.u32 	[%rd1], %r59;
	st.global.u32 	[%rd1+4], %r50;
	mov.u32 	%r61, %r50;
	mov.u32 	%r50, %r59;
$L__BB0_17:
	setp.le.s32 	%p10, %r50, %r61;
	mov.u32 	%r47, %r61;
	@%p10 bra 	$L__BB0_19;
	st.global.u32 	[%rd1], %r61;
	st.global.u32 	[%rd1+4], %r50;
	mov.u32 	%r47, %r50;
	mov.u32 	%r50, %r61;
$L__BB0_19:
	add.s32 	%r46, %r46, 8;
	setp.ne.s32 	%p11, %r46, 0;
	@%p11 bra 	$L__BB0_3;
$L__BB0_20:
	setp.eq.s32 	%p12, %r4, 0;
	@%p12 bra 	$L__BB0_38;
	and.b32  	%r28, %r1, 3;
	setp.lt.u32 	%p13, %r4, 4;
	@%p13 bra 	$L__BB0_30;
	setp.le.s32 	%p14, %r50, %r47;
	mov.u32 	%r67, %r47;
	@%p14 bra 	$L__BB0_24;
	st.global.u32 	[%rd1], %r47;
	st.global.u32 	[%rd1+4], %r50;
	mov.u32 	%r67, %r50;
	mov.u32 	%r50, %r47;
$L__BB0_24:
	setp.le.s32 	%p15, %r50, %r67;
	mov.u32 	%r69, %r67;
	@%p15 bra 	$L__BB0_26;
	st.global.u32 	[%rd1], %r67;
	st.global.u32 	[%rd1+4], %r50;
	mov.u32 	%r69, %r50;
	mov.u32 	%r50, %r67;
$L__BB0_26:
	setp.le.s32 	%p16, %r50, %r69;
	mov.u32 	%r71, %r69;
	@%p16 bra 	$L__BB0_28;
	st.global.u32 	[%rd1], %r69;
	st.global.u32 	[%rd1+4], %r50;
	mov.u32 	%r71, %r50;
	mov.u32 	%r50, %r69;
$L__BB0_28:
	setp.le.s32 	%p17, %r50, %r71;
	mov.u32 	%r47, %r71;
	@%p17 bra 	$L__BB0_30;
	st.global.u32 	[%rd1], %r71;
	st.global.u32 	[%rd1+4], %r50;
	mov.u32 	%r47, %r50;
	mov.u32 	%r50, %r71;
$L__BB0_30:
	setp.eq.s32 	%p18, %r28, 0;
	@%p18 bra 	$L__BB0_38;
	setp.eq.s32 	%p19, %r28, 1;
	@%p19 bra 	$L__BB0_36;
	setp.le.s32 	%p20, %r50, %r47;
	mov.u32 	%r75, %r47;
	@%p20 bra 	$L__BB0_34;
	st.global.u32 	[%rd1], %r47;
	st.global.u32 	[%rd1+4], %r50;
	mov.u32 	%r75, %r50;
	mov.u32 	%r50, %r47;
	mov.u32 	%r47, %r75;
$L__BB0_34:
	setp.le.s32 	%p21, %r50, %r75;
	@%p21 bra 	$L__BB0_36;
	st.global.u32 	[%rd1], %r75;
	st.global.u32 	[%rd1+4], %r50;
	mov.u32 	%r47, %r50;
	mov.u32 	%r50, %r75;
$L__BB0_36:
	and.b32  	%r45, %r1, 1;
	setp.eq.b32 	%p22, %r45, 1;
	not.pred 	%p23, %p22;
	setp.le.s32 	%p24, %r50, %r47;
	or.pred  	%p25, %p23, %p24;
	@%p25 bra 	$L__BB0_38;
	st.global.u32 	[%rd1], %r47;
	st.global.u32 	[%rd1+4], %r50;
$L__BB0_38:
	ret;

}


// ===== COMPILED SASS (sm_100) =====

	.target	sm_100

	.elftype	@"ET_EXEC"


//--------------------- .note.nv.tkinfo           --------------------------
	.section	.note.nv.tkinfo,"",@"SHT_NOTE"
	.sectionflags	@"SHF_NOTE_NV_TKINFO"
	.tkinfo
        /*0018*/ 	.word	0x00000002
        /*0030*/ 	.string	""
        /*0030*/ 	.string	"ptxas"
        /*0030*/ 	.string	"Cuda compilation tools, release 13.0, V13.0.88"
        /*0030*/ 	.string	"Build cuda_13.0.r13.0/compiler.36424714_0"
        /*0030*/ 	.string	"-arch sm_100 -m 64 "



//--------------------- .note.nv.cuinfo           --------------------------
	.section	.note.nv.cuinfo,"",@"SHT_NOTE"
	.sectionflags	@"SHF_NOTE_NV_CUINFO"
        /*0018*/ 	.short	0x0002
        /*001a*/ 	.short	0x0064
        /*001c*/ 	.short	0x0082
	.zero		2


//--------------------- .nv.info                  --------------------------
	.section	.nv.info,"",@"SHT_CUDA_INFO"
	.align	4


	//----- nvinfo : EIATTR_REGCOUNT
	.align		4
        /*0000*/ 	.byte	0x04, 0x2f
        /*0002*/ 	.short	(.L_1 - .L_0)
	.align		4
.L_0:
        /*0004*/ 	.word	index@(_Z12matavgKernelPii)
        /*0008*/ 	.word	0x00000011


	//----- nvinfo : EIATTR_FRAME_SIZE
	.align		4
.L_1:
        /*000c*/ 	.byte	0x04, 0x11
        /*000e*/ 	.short	(.L_3 - .L_2)
	.align		4
.L_2:
        /*0010*/ 	.word	index@(_Z12matavgKernelPii)
        /*0014*/ 	.word	0x00000000


	//----- nvinfo : EIATTR_MIN_STACK_SIZE
	.align		4
.L_3:
        /*0018*/ 	.byte	0x04, 0x12
        /*001a*/ 	.short	(.L_5 - .L_4)
	.align		4
.L_4:
        /*001c*/ 	.word	index@(_Z12matavgKernelPii)
        /*0020*/ 	.word	0x00000000
.L_5:


//--------------------- .nv.compat                --------------------------
	.section	.nv.compat,"",@"SHT_CUDA_COMPAT_INFO"
	.align	4
        /*0000*/ 	.byte	0x02, 0x09, 0x00, 0x00, 0x02, 0x02, 0x01, 0x00, 0x02, 0x05, 0x05, 0x00, 0x03, 0x07, 0x01, 0x01
        /*0010*/ 	.byte	0x02, 0x03, 0x00, 0x00, 0x02, 0x06, 0x01, 0x00, 0x04, 0x0b, 0x08, 0x00, 0x09, 0x00, 0x00, 0x00
        /*0020*/ 	.byte	0x00, 0x00, 0x00, 0x00


//--------------------- .nv.info._Z12matavgKernelPii --------------------------
	.section	.nv.info._Z12matavgKernelPii,"",@"SHT_CUDA_INFO"
	.sectionflags	@""
	.align	4


	//----- nvinfo : EIATTR_CUDA_API_VERSION
	.align		4
        /*0000*/ 	.byte	0x04, 0x37
        /*0002*/ 	.short	(.L_7 - .L_6)
.L_6:
        /*0004*/ 	.word	0x00000082


	//----- nvinfo : EIATTR_KPARAM_INFO
	.align		4
.L_7:
        /*0008*/ 	.byte	0x04, 0x17
        /*000a*/ 	.short	(.L_9 - .L_8)
.L_8:
        /*000c*/ 	.word	0x00000000
        /*0010*/ 	.short	0x0001
        /*0012*/ 	.short	0x0008
        /*0014*/ 	.byte	0x00, 0xf0, 0x11, 0x00


	//----- nvinfo : EIATTR_KPARAM_INFO
	.align		4
.L_9:
        /*0018*/ 	.byte	0x04, 0x17
        /*001a*/ 	.short	(.L_11 - .L_10)
.L_10:
        /*001c*/ 	.word	0x00000000
        /*0020*/ 	.short	0x0000
        /*0022*/ 	.short	0x0000
        /*0024*/ 	.byte	0x00, 0xf5, 0x21, 0x00


	//----- nvinfo : EIATTR_SPARSE_MMA_MASK
	.align		4
.L_11:
        /*0028*/ 	.byte	0x03, 0x50
        /*002a*/ 	.short	0x0000


	//----- nvinfo : EIATTR_MAXREG_COUNT
	.align		4
        /*002c*/ 	.byte	0x03, 0x1b
        /*002e*/ 	.short	0x00ff


	//----- nvinfo : EIATTR_MERCURY_ISA_VERSION
	.align		4
        /*0030*/ 	.byte	0x03, 0x5f
        /*0032*/ 	.short	0x0101


	//----- nvinfo : EIATTR_VRC_CTA_INIT_COUNT
	.align		4
        /*0034*/ 	.byte	0x02, 0x4a
	.zero		1
	.zero		1


	//----- nvinfo : EIATTR_EXIT_INSTR_OFFSETS
	.align		4
        /*0038*/ 	.byte	0x04, 0x1c
        /*003a*/ 	.short	(.L_13 - .L_12)


	//   ....[0]....
.L_12:
        /*003c*/ 	.word	0x00000030


	//   ....[1]....
        /*0040*/ 	.word	0x00000450


	//   ....[2]....
        /*0044*/ 	.word	0x00000630


	//   ....[3]....
        /*0048*/ 	.word	0x00000760


	//   ....[4]....
        /*004c*/ 	.word	0x00000790


	//----- nvinfo : EIATTR_CBANK_PARAM_SIZE
	.align		4
.L_13:
        /*0050*/ 	.byte	0x03, 0x19
        /*0052*/ 	.short	0x000c


	//----- nvinfo : EIATTR_PARAM_CBANK
	.align		4
        /*0054*/ 	.byte	0x04, 0x0a
        /*0056*/ 	.short	(.L_15 - .L_14)
	.align		4
.L_14:
        /*0058*/ 	.word	index@(.nv.constant0._Z12matavgKernelPii)
        /*005c*/ 	.short	0x0380
        /*005e*/ 	.short	0x000c


	//----- nvinfo : EIATTR_SW_WAR
	.align		4
.L_15:
        /*0060*/ 	.byte	0x04, 0x36
        /*0062*/ 	.short	(.L_17 - .L_16)
.L_16:
        /*0064*/ 	.word	0x00000008
.L_17:


//--------------------- .nv.callgraph             --------------------------
	.section	.nv.callgraph,"",@"SHT_CUDA_CALLGRAPH"
	.align	4
	.sectionentsize	8
	.align		4
        /*0000*/ 	.word	0x00000000
	.align		4
        /*0004*/ 	.word	0xffffffff
	.align		4
        /*0008*/ 	.word	0x00000000
	.align		4
        /*000c*/ 	.word	0xfffffffe
	.align		4
        /*0010*/ 	.word	0x00000000
	.align		4
        /*0014*/ 	.word	0xfffffffd
	.align		4
        /*0018*/ 	.word	0x00000000
	.align		4
        /*001c*/ 	.word	0xfffffffc


//--------------------- .text._Z12matavgKernelPii --------------------------
	.section	.text._Z12matavgKernelPii,"ax",@progbits
	.align	128
        .global         _Z12matavgKernelPii
        .type           _Z12matavgKernelPii,@function
        .size           _Z12matavgKernelPii,(.L_x_5 - _Z12matavgKernelPii)
        .other          _Z12matavgKernelPii,@"STO_CUDA_ENTRY STV_DEFAULT"
_Z12matavgKernelPii:
.text._Z12matavgKernelPii:
[----:B------:R-:W-:Y:S08]  /*0000*/  LDC R1, c[0x0][0x37c] ;  /* 0x0000df00ff017b82 */ /* 0x000ff00000000800 */
[----:B------:R-:W0:Y:S02]  /*0010*/  LDC R4, c[0x0][0x388] ;  /* 0x0000e200ff047b82 */ /* 0x000e240000000800 */
[----:B0-----:R-:W-:-:S13]  /*0020*/  ISETP.GE.AND P0, PT, R4, 0x2, PT ;  /* 0x000000020400780c */ /* 0x001fda0003f06270 */
[----:B------:R-:W-:Y:S05]  /*0030*/  @!P0 EXIT ;  /* 0x000000000000894d */ /* 0x000fea0003800000 */
[----:B------:R-:W0:Y:S01]  /*0040*/  S2R R5, SR_TID.X ;  /* 0x0000000000057919 */ /* 0x000e220000002100 */
[----:B------:R-:W0:Y:S01]  /*0050*/  LDC.64 R2, c[0x0][0x380] ;  /* 0x0000e000ff027b82 */ /* 0x000e220000000a00 */
[----:B------:R-:W1:Y:S01]  /*0060*/  LDCU.64 UR4, c[0x0][0x358] ;  /* 0x00006b00ff0477ac */ /* 0x000e620008000a00 */
[----:B0-----:R-:W-:-:S05]  /*0070*/  IMAD.WIDE.U32 R2, R5, 0x4, R2 ;  /* 0x0000000405027825 */ /* 0x001fca00078e0002 */
[----:B-1----:R0:W5:Y:S04]  /*0080*/  LDG.E R7, desc[UR4][R2.64] ;  /* 0x0000000402077981 */ /* 0x002168000c1e1900 */
[----:B------:R0:W5:Y:S01]  /*0090*/  LDG.E R6, desc[UR4][R2.64+0x4] ;  /* 0x0000040402067981 */ /* 0x000162000c1e1900 */
[C---:B------:R-:W-:Y:S02]  /*00a0*/  VIADD R0, R4.reuse, 0xffffffff ;  /* 0xffffffff04007836 */ /* 0x040fe40000000000 */
[----:B------:R-:W-:-:S03]  /*00b0*/  VIADD R4, R4, 0xfffffffe ;  /* 0xfffffffe04047836 */ /* 0x000fc60000000000 */
[----:B------:R-:W-:Y:S02]  /*00c0*/  LOP3.LUT R5, R0, 0x7, RZ, 0xc0, !PT ;  /* 0x0000000700057812 */ /* 0x000fe400078ec0ff */
[----:B------:R-:W-:Y:S02]  /*00d0*/  ISETP.GE.U32.AND P1, PT, R4, 0x7, PT ;  /* 0x000000070400780c */ /* 0x000fe40003f26070 */
[----:B------:R-:W-:-:S11]  /*00e0*/  ISETP.NE.AND P0, PT, R5, RZ, PT ;  /* 0x000000ff0500720c */ /* 0x000fd60003f05270 */
[----:B0-----:R-:W-:Y:S05]  /*00f0*/  @!P1 BRA `(.L_x_0) ;  /* 0x0000000000d49947 */ /* 0x001fea0003800000 */
[----:B------:R-:W-:-:S05]  /*0100*/  LOP3.LUT R4, R0, 0xfffffff8, RZ, 0xc0, !PT ;  /* 0xfffffff800047812 */ /* 0x000fca00078ec0ff */
[----:B------:R-:W-:-:S07]  /*0110*/  IMAD.MOV R4, RZ, RZ, -R4 ;  /* 0x000000ffff047224 */ /* 0x000fce00078e0a04 */
.L_x_1:
[----:B-----5:R-:W-:Y:S01]  /*0120*/  ISETP.GT.AND P1, PT, R7, R6, PT ;  /* 0x000000060700720c */ /* 0x020fe20003f24270 */
[----:B------:R-:W-:Y:S01]  /*0130*/  IMAD.MOV.U32 R8, RZ, RZ, R6 ;  /* 0x000000ffff087224 */ /* 0x000fe200078e0006 */
[----:B------:R-:W-:-:S11]  /*0140*/  IADD3 R4, PT, PT, R4, 0x8, RZ ;  /* 0x0000000804047810 */ /* 0x000fd60007ffe0ff */
[----:B------:R0:W-:Y:S01]  /*0150*/  @P1 STG.E desc[UR4][R2.64+0x4], R7 ;  /* 0x0000040702001986 */ /* 0x0001e2000c101904 */
[----:B------:R-:W-:-:S03]  /*0160*/  @P1 MOV R8, R7 ;  /* 0x0000000700081202 */ /* 0x000fc60000000f00 */
[----:B------:R-:W-:Y:S02]  /*0170*/  @P1 STG.E desc[UR4][R2.64], R6 ;  /* 0x0000000602001986 */ /* 0x000fe4000c101904 */
[----:B------:R-:W-:Y:S02]  /*0180*/  IMAD.MOV.U32 R9, RZ, RZ, R8 ;  /* 0x000000ffff097224 */ /* 0x000fe400078e0008 */
[----:B0-----:R-:W-:-:S05]  /*0190*/  @P1 IMAD.MOV.U32 R7, RZ, RZ, R6 ;  /* 0x000000ffff071224 */ /* 0x001fca00078e0006 */
[----:B------:R-:W-:-:S13]  /*01a0*/  ISETP.GT.AND P6, PT, R7, R8, PT ;  /* 0x000000080700720c */ /* 0x000fda0003fc4270 */
[----:B------:R0:W-:Y:S01]  /*01b0*/  @P6 STG.E desc[UR4][R2.64+0x4], R7 ;  /* 0x0000040702006986 */ /* 0x0001e2000c101904 */
[----:B------:R-:W-:-:S03]  /*01c0*/  @P6 IMAD.MOV.U32 R9, RZ, RZ, R7 ;  /* 0x000000ffff096224 */ /* 0x000fc600078e0007 */
[----:B------:R-:W-:Y:S01]  /*01d0*/  @P6 STG.E desc[UR4][R2.64], R8 ;  /* 0x0000000802006986 */ /* 0x000fe2000c101904 */
[----:B------:R-:W-:Y:S01]  /*01e0*/  IMAD.MOV.U32 R10, RZ, RZ, R9 ;  /* 0x000000ffff0a7224 */ /* 0x000fe200078e0009 */
[----:B0-----:R-:W-:-:S04]  /*01f0*/  @P6 MOV R7, R8 ;  /* 0x0000000800076202 */ /* 0x001fc80000000f00 */
[----:B------:R-:W-:-:S13]  /*0200*/  ISETP.GT.AND P5, PT, R7, R9, PT ;  /* 0x000000090700720c */ /* 0x000fda0003fa4270 */
[----:B------:R0:W-:Y:S01]  /*0210*/  @P5 STG.E desc[UR4][R2.64+0x4], R7 ;  /* 0x0000040702005986 */ /* 0x0001e2000c101904 */
[----:B------:R-:W-:-:S03]  /*0220*/  @P5 IMAD.MOV.U32 R10, RZ, RZ, R7 ;  /* 0x000000ffff0a5224 */ /* 0x000fc600078e0007 */
[----:B------:R-:W-:Y:S02]  /*0230*/  @P5 STG.E desc[UR4][R2.64], R9 ;  /* 0x0000000902005986 */ /* 0x000fe4000c101904 */
[----:B------:R-:W-:Y:S01]  /*0240*/  MOV R11, R10 ;  /* 0x0000000a000b7202 */ /* 0x000fe20000000f00 */
[----:B0-----:R-:W-:-:S05]  /*0250*/  @P5 IMAD.MOV.U32 R7, RZ, RZ, R9 ;  /* 0x000000ffff075224 */ /* 0x001fca00078e0009 */
[----:B------:R-:W-:-:S13]  /*0260*/  ISETP.GT.AND P4, PT, R7, R10, PT ;  /* 0x0000000a0700720c */ /* 0x000fda0003f84270 */
[----:B------:R0:W-:Y:S01]  /*0270*/  @P4 STG.E desc[UR4][R2.64+0x4], R7 ;  /* 0x0000040702004986 */ /* 0x0001e2000c101904 */
[----:B------:R-:W-:-:S03]  /*0280*/  @P4 IMAD.MOV.U32 R11, RZ, RZ, R7 ;  /* 0x000000ffff0b4224 */ /* 0x000fc600078e0007 */
[----:B------:R-:W-:Y:S01]  /*0290*/  @P4 STG.E desc[UR4][R2.64], R10 ;  /* 0x0000000a02004986 */ /* 0x000fe2000c101904 */
[----:B------:R-:W-:Y:S02]  /*02a0*/  IMAD.MOV.U32 R12, RZ, RZ, R11 ;  /* 0x000000ffff0c7224 */ /* 0x000fe400078e000b */
[----:B0-----:R-:W-:-:S05]  /*02b0*/  @P4 IMAD.MOV.U32 R7, RZ, RZ, R10 ;  /* 0x000000ffff074224 */ /* 0x001fca00078e000a */
[----:B------:R-:W-:-:S13]  /*02c0*/  ISETP.GT.AND P3, PT, R7, R11, PT ;  /* 0x0000000b0700720c */ /* 0x000fda0003f64270 */
        /* <DEDUP_REMOVED lines=14> */
[----:B------:R-:W-:Y:S01]  /*03b0*/  @P1 STG.E desc[UR4][R2.64], R13 ;  /* 0x0000000d02001986 */ /* 0x000fe2000c101904 */
[----:B------:R-:W-:Y:S02]  /*03c0*/  IMAD.MOV.U32 R6, RZ, RZ, R14 ;  /* 0x000000ffff067224 */ /* 0x000fe400078e000e */
[----:B0-----:R-:W-:Y:S01]  /*03d0*/  @P1 IMAD.MOV.U32 R7, RZ, RZ, R13 ;  /* 0x000000ffff071224 */ /* 0x001fe200078e000d */
[----:B------:R-:W-:-:S04]  /*03e0*/  ISETP.NE.AND P1, PT, R4, RZ, PT ;  /* 0x000000ff0400720c */ /* 0x000fc80003f25270 */
[----:B------:R-:W-:-:S13]  /*03f0*/  ISETP.GT.AND P6, PT, R7, R14, PT ;  /* 0x0000000e0700720c */ /* 0x000fda0003fc4270 */
[----:B------:R-:W-:Y:S01]  /*0400*/  @P6 STG.E desc[UR4][R2.64], R14 ;  /* 0x0000000e02006986 */ /* 0x000fe2000c101904 */
[----:B------:R-:W-:-:S03]  /*0410*/  @P6 IMAD.MOV.U32 R6, RZ, RZ, R7 ;  /* 0x000000ffff066224 */ /* 0x000fc600078e0007 */
[----:B------:R0:W-:Y:S02]  /*0420*/  @P6 STG.E desc[UR4][R2.64+0x4], R7 ;  /* 0x0000040702006986 */ /* 0x0001e4000c101904 */
[----:B0-----:R-:W-:Y:S01]  /*0430*/  @P6 IMAD.MOV.U32 R7, RZ, RZ, R14 ;  /* 0x000000ffff076224 */ /* 0x001fe200078e000e */
[----:B------:R-:W-:Y:S06]  /*0440*/  @P1 BRA `(.L_x_1) ;  /* 0xfffffffc00341947 */ /* 0x000fec000383ffff */
.L_x_0:
[----:B------:R-:W-:Y:S05]  /*0450*/  @!P0 EXIT ;  /* 0x000000000000894d */ /* 0x000fea0003800000 */
[----:B------:R-:W-:Y:S02]  /*0460*/  ISETP.GE.U32.AND P0, PT, R5, 0x4, PT ;  /* 0x000000040500780c */ /* 0x000fe40003f06070 */
[----:B------:R-:W-:Y:S02]  /*0470*/  LOP3.LUT R9, R0, 0x3, RZ, 0xc0, !PT ;  /* 0x0000000300097812 */ /* 0x000fe400078ec0ff */
[----:B-----5:R-:W-:Y:S02]  /*0480*/  MOV R8, R6 ;  /* 0x0000000600087202 */ /* 0x020fe40000000f00 */
[----:B------:R-:W-:-:S07]  /*0490*/  ISETP.NE.AND P4, PT, R9, RZ, PT ;  /* 0x000000ff0900720c */ /* 0x000fce0003f85270 */
[----:B------:R-:W-:Y:S06]  /*04a0*/  @!P0 BRA `(.L_x_2) ;  /* 0x0000000000608947 */ /* 0x000fec0003800000 */
[----:B------:R-:W-:Y:S01]  /*04b0*/  ISETP.GT.AND P0, PT, R7, R8, PT ;  /* 0x000000080700720c */ /* 0x000fe20003f04270 */
[----:B------:R-:W-:-:S12]  /*04c0*/  IMAD.MOV.U32 R4, RZ, RZ, R8 ;  /* 0x000000ffff047224 */ /* 0x000fd800078e0008 */
        /* <DEDUP_REMOVED lines=18> */
[----:B------:R-:W-:Y:S01]  /*05f0*/  @P3 STG.E desc[UR4][R2.64], R6 ;  /* 0x0000000602003986 */ /* 0x000fe2000c101904 */
[----:B------:R-:W-:-:S03]  /*0600*/  @P3 IMAD.MOV.U32 R8, RZ, RZ, R7 ;  /* 0x000000ffff083224 */ /* 0x000fc600078e0007 */
[----:B------:R0:W-:Y:S02]  /*0610*/  @P3 STG.E desc[UR4][R2.64+0x4], R7 ;  /* 0x0000040702003986 */ /* 0x0001e4000c101904 */
[----:B0-----:R-:W-:-:S07]  /*0620*/  @P3 MOV R7, R6 ;  /* 0x0000000600073202 */ /* 0x001fce0000000f00 */
.L_x_2:
[----:B------:R-:W-:Y:S05]  /*0630*/  @!P4 EXIT ;  /* 0x000000000000c94d */ /* 0x000fea0003800000 */
[----:B------:R-:W-:Y:S02]  /*0640*/  ISETP.NE.AND P0, PT, R9, 0x1, PT ;  /* 0x000000010900780c */ /* 0x000fe40003f05270 */
[----:B------:R-:W-:-:S11]  /*0650*/  LOP3.LUT R5, R0, 0x1, RZ, 0xc0, !PT ;  /* 0x0000000100057812 */ /* 0x000fd600078ec0ff */
[----:B------:R-:W-:Y:S05]  /*0660*/  @!P0 BRA `(.L_x_3) ;  /* 0x0000000000348947 */ /* 0x000fea0003800000 */
[----:B------:R-:W-:Y:S01]  /*0670*/  ISETP.GT.AND P1, PT, R7, R8, PT ;  /* 0x000000080700720c */ /* 0x000fe20003f24270 */
[----:B------:R-:W-:-:S12]  /*0680*/  IMAD.MOV.U32 R0, RZ, RZ, R8 ;  /* 0x000000ffff007224 */ /* 0x000fd800078e0008 */
[----:B------:R0:W-:Y:S01]  /*0690*/  @P1 STG.E desc[UR4][R2.64+0x4], R7 ;  /* 0x0000040702001986 */ /* 0x0001e2000c101904 */
[----:B------:R-:W-:Y:S01]  /*06a0*/  @P1 IMAD.MOV.U32 R0, RZ, RZ, R7 ;  /* 0x000000ffff001224 */ /* 0x000fe200078e0007 */
[----:B------:R-:W-:Y:S02]  /*06b0*/  @P1 MOV R4, R7 ;  /* 0x0000000700041202 */ /* 0x000fe40000000f00 */
[----:B------:R1:W-:Y:S01]  /*06c0*/  @P1 STG.E desc[UR4][R2.64], R8 ;  /* 0x0000000802001986 */ /* 0x0003e2000c101904 */
[----:B0-----:R-:W-:Y:S02]  /*06d0*/  @P1 IMAD.MOV.U32 R7, RZ, RZ, R8 ;  /* 0x000000ffff071224 */ /* 0x001fe400078e0008 */
[----:B-1----:R-:W-:-:S03]  /*06e0*/  @P1 IMAD.MOV.U32 R8, RZ, RZ, R4 ;  /* 0x000000ffff081224 */ /* 0x002fc600078e0004 */
[----:B------:R-:W-:-:S13]  /*06f0*/  ISETP.GT.AND P0, PT, R7, R0, PT ;  /* 0x000000000700720c */ /* 0x000fda0003f04270 */
[----:B------:R-:W-:Y:S01]  /*0700*/  @P0 STG.E desc[UR4][R2.64], R0 ;  /* 0x0000000002000986 */ /* 0x000fe2000c101904 */
[----:B------:R-:W-:-:S03]  /*0710*/  @P0 MOV R8, R7 ;  /* 0x0000000700080202 */ /* 0x000fc60000000f00 */
[----:B------:R0:W-:Y:S02]  /*0720*/  @P0 STG.E desc[UR4][R2.64+0x4], R7 ;  /* 0x0000040702000986 */ /* 0x0001e4000c101904 */
[----:B0-----:R-:W-:-:S07]  /*0730*/  @P0 IMAD.MOV.U32 R7, RZ, RZ, R0 ;  /* 0x000000ffff070224 */ /* 0x001fce00078e0000 */
.L_x_3:
[----:B------:R-:W-:-:S04]  /*0740*/  ISETP.GT.AND P0, PT, R7, R8, PT ;  /* 0x000000080700720c */ /* 0x000fc80003f04270 */
[----:B------:R-:W-:-:S13]  /*0750*/  ISETP.NE.U32.OR P0, PT, R5, 0x1, !P0 ;  /* 0x000000010500780c */ /* 0x000fda0004705470 */
[----:B------:R-:W-:Y:S05]  /*0760*/  @P0 EXIT ;  /* 0x000000000000094d */ /* 0x000fea0003800000 */
[----:B------:R-:W-:Y:S04]  /*0770*/  STG.E desc[UR4][R2.64], R8 ;  /* 0x0000000802007986 */ /* 0x000fe8000c101904 */
[----:B------:R-:W-:Y:S01]  /*0780*/  STG.E desc[UR4][R2.64+0x4], R7 ;  /* 0x0000040702007986 */ /* 0x000fe2000c101904 */
[----:B------:R-:W-:Y:S05]  /*0790*/  EXIT ;  /* 0x000000000000794d */ /* 0x000fea0003800000 */
.L_x_4:
[----:B------:R-:W-:-:S00]  /*07a0*/  BRA `(.L_x_4) ;  /* 0xfffffffc00fc7947 */ /* 0x000fc0000383ffff */
[----:B------:R-:W-:-:S00]  /*07b0*/  NOP ;  /* 0x0000000000007918 */ /* 0x000fc00000000000 */
        /* <DEDUP_REMOVED lines=12> */
.L_x_5:


//--------------------- .nv.shared.reserved.0     --------------------------
	.section	.nv.shared.reserved.0,"aw",@nobits
	.weak		__nv_reservedSMEM_offset_0_alias
	.size		__nv_reservedSMEM_offset_0_alias, 0, 64
	.other		__nv_reservedSMEM_offset_0_alias,@"STO_CUDA_RESERVED_SHARED STV_DEFAULT"
__nv_reservedSMEM_offset_0_alias:
	.zero		0
	.zero		64


//--------------------- .nv.constant0._Z12matavgKernelPii --------------------------
	.section	.nv.constant0._Z12matavgKernelPii,"a",@progbits
	.sectionflags	@""
	.align	4
.nv.constant0._Z12matavgKernelPii:
	.zero		908


//--------------------- SYMBOLS --------------------------

	.type		.nv.reservedSmem.offset0,@object
	.size		.nv.reservedSmem.offset0,0x4
